//
// Generated by NVIDIA NVVM Compiler
//
// Compiler Build ID: CL-36424714
// Cuda compilation tools, release 13.0, V13.0.88
// Based on NVVM 20.0.0
//

.version 9.0
.target sm_100
.address_size 64

	// .globl	_Z26reductionAtomicFloatKernelPfS_

.visible .entry _Z26reductionAtomicFloatKernelPfS_(
	.param .u64 .ptr .align 1 _Z26reductionAtomicFloatKernelPfS__param_0,
	.param .u64 .ptr .align 1 _Z26reductionAtomicFloatKernelPfS__param_1
)
{
	.reg .pred 	%p<2>;
	.reg .b32 	%r<5>;
	.reg .b32 	%f<3>;
	.reg .b64 	%rd<7>;

	ld.param.u64 	%rd1, [_Z26reductionAtomicFloatKernelPfS__param_0];
	ld.param.u64 	%rd2, [_Z26reductionAtomicFloatKernelPfS__param_1];
	mov.u32 	%r2, %ctaid.x;
	mov.u32 	%r3, %ntid.x;
	mov.u32 	%r4, %tid.x;
	mad.lo.s32 	%r1, %r2, %r3, %r4;
	setp.gt.s32 	%p1, %r1, 16777215;
	@%p1 bra 	$L__BB0_2;
	cvta.to.global.u64 	%rd3, %rd1;
	cvta.to.global.u64 	%rd4, %rd2;
	mul.wide.s32 	%rd5, %r1, 4;
	add.s64 	%rd6, %rd3, %rd5;
	ld.global.f32 	%f1, [%rd6];
	atom.global.add.f32 	%f2, [%rd4], %f1;
$L__BB0_2:
	ret;

}


// ===== COMPILED SASS (sm_100) =====

	.target	sm_100

	.elftype	@"ET_EXEC"


//--------------------- .note.nv.tkinfo           --------------------------
	.section	.note.nv.tkinfo,"",@"SHT_NOTE"
	.sectionflags	@"SHF_NOTE_NV_TKINFO"
	.tkinfo
        /*0018*/ 	.word	0x00000002
        /*0030*/ 	.string	""
        /*0030*/ 	.string	"ptxas"
        /*0030*/ 	.string	"Cuda compilation tools, release 13.0, V13.0.88"
        /*0030*/ 	.string	"Build cuda_13.0.r13.0/compiler.36424714_0"
        /*0030*/ 	.string	"-arch sm_100 -m 64 "



//--------------------- .note.nv.cuinfo           --------------------------
	.section	.note.nv.cuinfo,"",@"SHT_NOTE"
	.sectionflags	@"SHF_NOTE_NV_CUINFO"
        /*0018*/ 	.short	0x0002
        /*001a*/ 	.short	0x0064
        /*001c*/ 	.short	0x0082
	.zero		2


//--------------------- .nv.info                  --------------------------
	.section	.nv.info,"",@"SHT_CUDA_INFO"
	.align	4


	//----- nvinfo : EIATTR_REGCOUNT
	.align		4
        /*0000*/ 	.byte	0x04, 0x2f
        /*0002*/ 	.short	(.L_1 - .L_0)
	.align		4
.L_0:
        /*0004*/ 	.word	index@(_Z26reductionAtomicFloatKernelPfS_)
        /*0008*/ 	.word	0x00000008


	//----- nvinfo : EIATTR_FRAME_SIZE
	.align		4
.L_1:
        /*000c*/ 	.byte	0x04, 0x11
        /*000e*/ 	.short	(.L_3 - .L_2)
	.align		4
.L_2:
        /*0010*/ 	.word	index@(_Z26reductionAtomicFloatKernelPfS_)
        /*0014*/ 	.word	0x00000000


	//----- nvinfo : EIATTR_MIN_STACK_SIZE
	.align		4
.L_3:
        /*0018*/ 	.byte	0x04, 0x12
        /*001a*/ 	.short	(.L_5 - .L_4)
	.align		4
.L_4:
        /*001c*/ 	.word	index@(_Z26reductionAtomicFloatKernelPfS_)
        /*0020*/ 	.word	0x00000000
.L_5:


//--------------------- .nv.compat                --------------------------
	.section	.nv.compat,"",@"SHT_CUDA_COMPAT_INFO"
	.align	4
        /*0000*/ 	.byte	0x02, 0x09, 0x00, 0x00, 0x02, 0x02, 0x01, 0x00, 0x02, 0x05, 0x05, 0x00, 0x03, 0x07, 0x01, 0x01
        /*0010*/ 	.byte	0x02, 0x03, 0x00, 0x00, 0x02, 0x06, 0x01, 0x00, 0x04, 0x0b, 0x08, 0x00, 0x09, 0x00, 0x00, 0x00
        /*0020*/ 	.byte	0x00, 0x00, 0x00, 0x00


//--------------------- .nv.info._Z26reductionAtomicFloatKernelPfS_ --------------------------
	.section	.nv.info._Z26reductionAtomicFloatKernelPfS_,"",@"SHT_CUDA_INFO"
	.sectionflags	@""
	.align	4


	//----- nvinfo : EIATTR_CUDA_API_VERSION
	.align		4
        /*0000*/ 	.byte	0x04, 0x37
        /*0002*/ 	.short	(.L_7 - .L_6)
.L_6:
        /*0004*/ 	.word	0x00000082


	//----- nvinfo : EIATTR_KPARAM_INFO
	.align		4
.L_7:
        /*0008*/ 	.byte	0x04, 0x17
        /*000a*/ 	.short	(.L_9 - .L_8)
.L_8:
        /*000c*/ 	.word	0x00000000
        /*0010*/ 	.short	0x0001
        /*0012*/ 	.short	0x0008
        /*0014*/ 	.byte	0x00, 0xf5, 0x21, 0x00


	//----- nvinfo : EIATTR_KPARAM_INFO
	.align		4
.L_9:
        /*0018*/ 	.byte	0x04, 0x17
        /*001a*/ 	.short	(.L_11 - .L_10)
.L_10:
        /*001c*/ 	.word	0x00000000
        /*0020*/ 	.short	0x0000
        /*0022*/ 	.short	0x0000
        /*0024*/ 	.byte	0x00, 0xf5, 0x21, 0x00


	//----- nvinfo : EIATTR_SPARSE_MMA_MASK
	.align		4
.L_11:
        /*0028*/ 	.byte	0x03, 0x50
        /*002a*/ 	.short	0x0000


	//----- nvinfo : EIATTR_MAXREG_COUNT
	.align		4
        /*002c*/ 	.byte	0x03, 0x1b
        /*002e*/ 	.short	0x00ff


	//----- nvinfo : EIATTR_MERCURY_ISA_VERSION
	.align		4
        /*0030*/ 	.byte	0x03, 0x5f
        /*0032*/ 	.short	0x0101


	//----- nvinfo : EIATTR_VRC_CTA_INIT_COUNT
	.align		4
        /*0034*/ 	.byte	0x02, 0x4a
	.zero		1
	.zero		1


	//----- nvinfo : EIATTR_EXIT_INSTR_OFFSETS
	.align		4
        /*0038*/ 	.byte	0x04, 0x1c
        /*003a*/ 	.short	(.L_13 - .L_12)


	//   ....[0]....
.L_12:
        /*003c*/ 	.word	0x00000060


	//   ....[1]....
        /*0040*/ 	.word	0x000000d0


	//----- nvinfo : EIATTR_CBANK_PARAM_SIZE
	.align		4
.L_13:
        /*0044*/ 	.byte	0x03, 0x19
        /*0046*/ 	.short	0x0010


	//----- nvinfo : EIATTR_PARAM_CBANK
	.align		4
        /*0048*/ 	.byte	0x04, 0x0a
        /*004a*/ 	.short	(.L_15 - .L_14)
	.align		4
.L_14:
        /*004c*/ 	.word	index@(.nv.constant0._Z26reductionAtomicFloatKernelPfS_)
        /*0050*/ 	.short	0x0380
        /*0052*/ 	.short	0x0010


	//----- nvinfo : EIATTR_SW_WAR
	.align		4
.L_15:
        /*0054*/ 	.byte	0x04, 0x36
        /*0056*/ 	.short	(.L_17 - .L_16)
.L_16:
        /*0058*/ 	.word	0x00000008
.L_17:


//--------------------- .nv.callgraph             --------------------------
	.section	.nv.callgraph,"",@"SHT_CUDA_CALLGRAPH"
	.align	4
	.sectionentsize	8
	.align		4
        /*0000*/ 	.word	0x00000000
	.align		4
        /*0004*/ 	.word	0xffffffff
	.align		4
        /*0008*/ 	.word	0x00000000
	.align		4
        /*000c*/ 	.word	0xfffffffe
	.align		4
        /*0010*/ 	.word	0x00000000
	.align		4
        /*0014*/ 	.word	0xfffffffd
	.align		4
        /*0018*/ 	.word	0x00000000
	.align		4
        /*001c*/ 	.word	0xfffffffc


//--------------------- .text._Z26reductionAtomicFloatKernelPfS_ --------------------------
	.section	.text._Z26reductionAtomicFloatKernelPfS_,"ax",@progbits
	.align	128
        .global         _Z26reductionAtomicFloatKernelPfS_
        .type           _Z26reductionAtomicFloatKernelPfS_,@function
        .size           _Z26reductionAtomicFloatKernelPfS_,(.L_x_1 - _Z26reductionAtomicFloatKernelPfS_)
        .other          _Z26reductionAtomicFloatKernelPfS_,@"STO_CUDA_ENTRY STV_DEFAULT"
_Z26reductionAtomicFloatKernelPfS_:
.text._Z26reductionAtomicFloatKernelPfS_:
[----:B------:R-:W-:Y:S01]  /*0000*/  LDC R1, c[0x0][0x37c] ;  /* 0x0000df00ff017b82 */ /* 0x000fe20000000800 */
[----:B------:R-:W0:Y:S07]  /*0010*/  S2R R0, SR_TID.X ;  /* 0x0000000000007919 */ /* 0x000e2e0000002100 */
[----:B------:R-:W0:Y:S08]  /*0020*/  S2UR UR4, SR_CTAID.X ;  /* 0x00000000000479c3 */ /* 0x000e300000002500 */
[----:B------:R-:W0:Y:S02]  /*0030*/  LDC R5, c[0x0][0x360] ;  /* 0x0000d800ff057b82 */ /* 0x000e240000000800 */
[----:B0-----:R-:W-:-:S05]  /*0040*/  IMAD R5, R5, UR4, R0 ;  /* 0x0000000405057c24 */ /* 0x001fca000f8e0200 */
[----:B------:R-:W-:-:S13]  /*0050*/  ISETP.GT.AND P0, PT, R5, 0xffffff, PT ;  /* 0x00ffffff0500780c */ /* 0x000fda0003f04270 */
[----:B------:R-:W-:Y:S05]  /*0060*/  @P0 EXIT ;  /* 0x000000000000094d */ /* 0x000fea0003800000 */
[----:B------:R-:W0:Y:S01]  /*0070*/  LDC.64 R2, c[0x0][0x380] ;  /* 0x0000e000ff027b82 */ /* 0x000e220000000a00 */
[----:B------:R-:W1:Y:S01]  /*0080*/  LDCU.64 UR4, c[0x0][0x358] ;  /* 0x00006b00ff0477ac */ /* 0x000e620008000a00 */
[----:B0-----:R-:W-:-:S06]  /*0090*/  IMAD.WIDE R2, R5, 0x4, R2 ;  /* 0x0000000405027825 */ /* 0x001fcc00078e0202 */
[----:B-1----:R-:W2:Y:S01]  /*00a0*/  LDG.E R3, desc[UR4][R2.64] ;  /* 0x0000000402037981 */ /* 0x002ea2000c1e1900 */
[----:B------:R-:W2:Y:S03]  /*00b0*/  LDC.64 R4, c[0x0][0x388] ;  /* 0x0000e200ff047b82 */ /* 0x000ea60000000a00 */
[----:B--2---:R-:W-:Y:S01]  /*00c0*/  REDG.E.ADD.F32.FTZ.RN.STRONG.GPU desc[UR4][R4.64], R3 ;  /* 0x00000003040079a6 */ /* 0x004fe2000c12f304 */
[----:B------:R-:W-:Y:S05]  /*00d0*/  EXIT ;  /* 0x000000000000794d */ /* 0x000fea0003800000 */
.L_x_0:
[----:B------:R-:W-:-:S00]  /*00e0*/  BRA `(.L_x_0) ;  /* 0xfffffffc00fc7947 */ /* 0x000fc0000383ffff */
[----:B------:R-:W-:-:S00]  /*00f0*/  NOP ;  /* 0x0000000000007918 */ /* 0x000fc00000000000 */
        /* <DEDUP_REMOVED lines=8> */
.L_x_1:


//--------------------- .nv.shared.reserved.0     --------------------------
	.section	.nv.shared.reserved.0,"aw",@nobits
	.weak		__nv_reservedSMEM_offset_0_alias
	.size		__nv_reservedSMEM_offset_0_alias, 0, 64
	.other		__nv_reservedSMEM_offset_0_alias,@"STO_CUDA_RESERVED_SHARED STV_DEFAULT"
__nv_reservedSMEM_offset_0_alias:
	.zero		0
	.zero		64


//--------------------- .nv.constant0._Z26reductionAtomicFloatKernelPfS_ --------------------------
	.section	.nv.constant0._Z26reductionAtomicFloatKernelPfS_,"a",@progbits
	.sectionflags	@""
	.align	4
.nv.constant0._Z26reductionAtomicFloatKernelPfS_:
	.zero		912


//--------------------- SYMBOLS --------------------------

	.type		.nv.reservedSmem.offset0,@object
	.size		.nv.reservedSmem.offset0,0x4
